	.headerflags	@"EF_CUDA_TEXMODE_UNIFIED EF_CUDA_64BIT_ADDRESS EF_CUDA_ACCELERATORS EF_CUDA_SM90 EF_CUDA_VIRTUAL_SM(EF_CUDA_SM90)"
	.elftype	@"ET_EXEC"


//--------------------- .nv.info                  --------------------------
	.section	.nv.info,"",@"SHT_CUDA_INFO"
	.align	4


	//----- nvinfo : EIATTR_REGCOUNT
	.align		4
        /*0000*/ 	.byte	0x04, 0x2f
        /*0002*/ 	.short	(.L_2 - .L_1)
	.align		4
.L_1:
        /*0004*/ 	.word	index@(triton_poi_fused_leaky_relu_native_group_norm_1)
        /*0008*/ 	.word	0x00000012


	//----- nvinfo : EIATTR_MIN_STACK_SIZE
	.align		4
.L_2:
        /*000c*/ 	.byte	0x04, 0x12
        /*000e*/ 	.short	(.L_4 - .L_3)
	.align		4
.L_3:
        /*0010*/ 	.word	index@(triton_poi_fused_leaky_relu_native_group_norm_1)
        /*0014*/ 	.word	0x00000000


	//----- nvinfo : EIATTR_FRAME_SIZE
	.align		4
.L_4:
        /*0018*/ 	.byte	0x04, 0x11
        /*001a*/ 	.short	(.L_6 - .L_5)
	.align		4
.L_5:
        /*001c*/ 	.word	index@(triton_poi_fused_leaky_relu_native_group_norm_1)
        /*0020*/ 	.word	0x00000000


	//----- nvinfo : EIATTR_MIN_STACK_SIZE
	.align		4
.L_6:
        /*0024*/ 	.byte	0x04, 0x12
        /*0026*/ 	.short	(.L_8 - .L_7)
	.align		4
.L_7:
        /*0028*/ 	.word	index@(triton_poi_fused_leaky_relu_native_group_norm_1)
        /*002c*/ 	.word	0x00000000
.L_8:


//--------------------- .nv.info.triton_poi_fused_leaky_relu_native_group_norm_1 --------------------------
	.section	.nv.info.triton_poi_fused_leaky_relu_native_group_norm_1,"",@"SHT_CUDA_INFO"
	.sectionflags	@""
	.align	4


	//----- nvinfo : EIATTR_CUDA_API_VERSION
	.align		4
        /*0000*/ 	.byte	0x04, 0x37
        /*0002*/ 	.short	(.L_10 - .L_9)
.L_9:
        /*0004*/ 	.word	0x0000007c


	//----- nvinfo : EIATTR_KPARAM_INFO
	.align		4
.L_10:
        /*0008*/ 	.byte	0x04, 0x17
        /*000a*/ 	.short	(.L_12 - .L_11)
.L_11:
        /*000c*/ 	.word	0x00000000
        /*0010*/ 	.short	0x0006
        /*0012*/ 	.short	0x0030
        /*0014*/ 	.byte	0x00, 0xf0, 0x11, 0x00


	//----- nvinfo : EIATTR_KPARAM_INFO
	.align		4
.L_12:
        /*0018*/ 	.byte	0x04, 0x17
        /*001a*/ 	.short	(.L_14 - .L_13)
.L_13:
        /*001c*/ 	.word	0x00000000
        /*0020*/ 	.short	0x0005
        /*0022*/ 	.short	0x0028
        /*0024*/ 	.byte	0x00, 0xf4, 0x21, 0x00


	//----- nvinfo : EIATTR_KPARAM_INFO
	.align		4
.L_14:
        /*0028*/ 	.byte	0x04, 0x17
        /*002a*/ 	.short	(.L_16 - .L_15)
.L_15:
        /*002c*/ 	.word	0x00000000
        /*0030*/ 	.short	0x0004
        /*0032*/ 	.short	0x0020
        /*0034*/ 	.byte	0x00, 0xf4, 0x21, 0x00


	//----- nvinfo : EIATTR_KPARAM_INFO
	.align		4
.L_16:
        /*0038*/ 	.byte	0x04, 0x17
        /*003a*/ 	.short	(.L_18 - .L_17)
.L_17:
        /*003c*/ 	.word	0x00000000
        /*0040*/ 	.short	0x0003
        /*0042*/ 	.short	0x0018
        /*0044*/ 	.byte	0x00, 0xf4, 0x21, 0x00


	//----- nvinfo : EIATTR_KPARAM_INFO
	.align		4
.L_18:
        /*0048*/ 	.byte	0x04, 0x17
        /*004a*/ 	.short	(.L_20 - .L_19)
.L_19:
        /*004c*/ 	.word	0x00000000
        /*0050*/ 	.short	0x0002
        /*0052*/ 	.short	0x0010
        /*0054*/ 	.byte	0x00, 0xf4, 0x21, 0x00


	//----- nvinfo : EIATTR_KPARAM_INFO
	.align		4
.L_20:
        /*0058*/ 	.byte	0x04, 0x17
        /*005a*/ 	.short	(.L_22 - .L_21)
.L_21:
        /*005c*/ 	.word	0x00000000
        /*0060*/ 	.short	0x0001
        /*0062*/ 	.short	0x0008
        /*0064*/ 	.byte	0x00, 0xf4, 0x21, 0x00


	//----- nvinfo : EIATTR_KPARAM_INFO
	.align		4
.L_22:
        /*0068*/ 	.byte	0x04, 0x17
        /*006a*/ 	.short	(.L_24 - .L_23)
.L_23:
        /*006c*/ 	.word	0x00000000
        /*0070*/ 	.short	0x0000
        /*0072*/ 	.short	0x0000
        /*0074*/ 	.byte	0x00, 0xf4, 0x21, 0x00


	//----- nvinfo : EIATTR_SPARSE_MMA_MASK
	.align		4
.L_24:
        /*0078*/ 	.byte	0x03, 0x50
        /*007a*/ 	.short	0x0000


	//----- nvinfo : EIATTR_MAXREG_COUNT
	.align		4
        /*007c*/ 	.byte	0x03, 0x1b
        /*007e*/ 	.short	0x00ff


	//----- nvinfo : EIATTR_EXIT_INSTR_OFFSETS
	.align		4
        /*0080*/ 	.byte	0x04, 0x1c
        /*0082*/ 	.short	(.L_26 - .L_25)


	//   ....[0]....
.L_25:
        /*0084*/ 	.word	0x000002f0


	//----- nvinfo : EIATTR_REQNTID
	.align		4
.L_26:
        /*0088*/ 	.byte	0x04, 0x10
        /*008a*/ 	.short	(.L_28 - .L_27)
.L_27:
        /*008c*/ 	.word	0x00000080
        /*0090*/ 	.word	0x00000001
        /*0094*/ 	.word	0x00000001


	//----- nvinfo : EIATTR_CBANK_PARAM_SIZE
	.align		4
.L_28:
        /*0098*/ 	.byte	0x03, 0x19
        /*009a*/ 	.short	0x0034


	//----- nvinfo : EIATTR_PARAM_CBANK
	.align		4
        /*009c*/ 	.byte	0x04, 0x0a
        /*009e*/ 	.short	(.L_30 - .L_29)
	.align		4
.L_29:
        /*00a0*/ 	.word	index@(.nv.constant0.triton_poi_fused_leaky_relu_native_group_norm_1)
        /*00a4*/ 	.short	0x0210
        /*00a6*/ 	.short	0x0034


	//----- nvinfo : EIATTR_SW_WAR
	.align		4
.L_30:
        /*00a8*/ 	.byte	0x04, 0x36
        /*00aa*/ 	.short	(.L_32 - .L_31)
.L_31:
        /*00ac*/ 	.word	0x00000008
.L_32:


//--------------------- .nv.callgraph             --------------------------
	.section	.nv.callgraph,"",@"SHT_CUDA_CALLGRAPH"
	.align	4
	.sectionentsize	8
	.align		4
        /*0000*/ 	.word	0x00000000
	.align		4
        /*0004*/ 	.word	0xffffffff
	.align		4
        /*0008*/ 	.word	0x00000000
	.align		4
        /*000c*/ 	.word	0xfffffffe
	.align		4
        /*0010*/ 	.word	0x00000000
	.align		4
        /*0014*/ 	.word	0xfffffffd
	.align		4
        /*0018*/ 	.word	0x00000000
	.align		4
        /*001c*/ 	.word	0xfffffffc


//--------------------- .nv.constant4             --------------------------
	.section	.nv.constant4,"a",@progbits
	.align	8
	.align		8
.nv.constant4:
        /*0000*/ 	.dword	_$_str


//--------------------- .text.triton_poi_fused_leaky_relu_native_group_norm_1 --------------------------
	.section	.text.triton_poi_fused_leaky_relu_native_group_norm_1,"ax",@progbits
	.align	128
        .global         triton_poi_fused_leaky_relu_native_group_norm_1
        .type           triton_poi_fused_leaky_relu_native_group_norm_1,@function
        .size           triton_poi_fused_leaky_relu_native_group_norm_1,(.L_x_1 - triton_poi_fused_leaky_relu_native_group_norm_1)
        .other          triton_poi_fused_leaky_relu_native_group_norm_1,@"STO_CUDA_ENTRY STV_DEFAULT"
triton_poi_fused_leaky_relu_native_group_norm_1:
.text.triton_poi_fused_leaky_relu_native_group_norm_1:
[----:B------:R-:W-:Y:S01]  /*0000*/  LDC R1, c[0x0][0x28] ;  /* 0x00000a00ff017b82 */ /* 0x000fe20000000800 */
[----:B------:R-:W1:Y:S07]  /*0010*/  S2R R0, SR_TID.X ;  /* 0x0000000000007919 */ /* 0x000e6e0000002100 */
[----:B------:R-:W2:Y:S01]  /*0020*/  LDC.64 R8, c[0x0][0x228] ;  /* 0x00008a00ff087b82 */ /* 0x000ea20000000a00 */
[----:B------:R-:W-:Y:S01]  /*0030*/  ULDC.64 UR4, c[0x0][0x208] ;  /* 0x0000820000047ab9 */ /* 0x000fe20000000a00 */
[----:B------:R-:W3:Y:S06]  /*0040*/  S2R R3, SR_CTAID.X ;  /* 0x0000000000037919 */ /* 0x000eec0000002500 */
[----:B------:R-:W4:Y:S08]  /*0050*/  LDC.64 R10, c[0x0][0x220] ;  /* 0x00008800ff0a7b82 */ /* 0x000f300000000a00 */
[----:B------:R-:W5:Y:S08]  /*0060*/  LDC.64 R6, c[0x0][0x218] ;  /* 0x00008600ff067b82 */ /* 0x000f700000000a00 */
[----:B------:R-:W5:Y:S01]  /*0070*/  LDC.64 R4, c[0x0][0x230] ;  /* 0x00008c00ff047b82 */ /* 0x000f620000000a00 */
[----:B-1----:R-:W-:-:S02]  /*0080*/  SHF.L.U32 R0, R0, 0x1, RZ ;  /* 0x0000000100007819 */ /* 0x002fc400000006ff */
[----:B---3--:R-:W-:Y:S02]  /*0090*/  SHF.R.S32.HI R13, RZ, 0x17, R3 ;  /* 0x00000017ff0d7819 */ /* 0x008fe40000011403 */
[----:B------:R-:W-:Y:S02]  /*00a0*/  LOP3.LUT R0, R0, 0xfe, RZ, 0xc0, !PT ;  /* 0x000000fe00007812 */ /* 0x000fe400078ec0ff */
[----:B------:R-:W-:Y:S02]  /*00b0*/  SGXT R13, R13, 0x1 ;  /* 0x000000010d0d781a */ /* 0x000fe40000000200 */
[----:B------:R-:W-:-:S04]  /*00c0*/  LEA R0, R3, R0, 0x8 ;  /* 0x0000000003007211 */ /* 0x000fc800078e40ff */
[CC--:B------:R-:W-:Y:S02]  /*00d0*/  LEA.HI R2, R13.reuse, R0.reuse, RZ, 0x7 ;  /* 0x000000000d027211 */ /* 0x0c0fe400078f38ff */
[----:B------:R-:W-:Y:S02]  /*00e0*/  LEA.HI R13, R13, R0, RZ, 0x6 ;  /* 0x000000000d0d7211 */ /* 0x000fe400078f30ff */
[----:B------:R-:W-:Y:S02]  /*00f0*/  SHF.R.S32.HI R15, RZ, 0x7, R2 ;  /* 0x00000007ff0f7819 */ /* 0x000fe40000011402 */
[----:B------:R-:W1:Y:S03]  /*0100*/  LDC.64 R2, c[0x0][0x238] ;  /* 0x00008e00ff027b82 */ /* 0x000e660000000a00 */
[----:B--2---:R-:W-:Y:S01]  /*0110*/  IMAD.WIDE R8, R15, 0x4, R8 ;  /* 0x000000040f087825 */ /* 0x004fe200078e0208 */
[----:B------:R-:W-:-:S05]  /*0120*/  SHF.R.S32.HI R13, RZ, 0x6, R13 ;  /* 0x00000006ff0d7819 */ /* 0x000fca000001140d */
[----:B------:R2:W3:Y:S01]  /*0130*/  LDG.E.EL R8, desc[UR4][R8.64] ;  /* 0x0000000408087981 */ /* 0x0004e2000c2e1900 */
[----:B------:R-:W-:Y:S01]  /*0140*/  LEA.HI R12, R13, R13, RZ, 0x5 ;  /* 0x0000000d0d0c7211 */ /* 0x000fe200078f28ff */
[----:B----4-:R-:W-:-:S03]  /*0150*/  IMAD.WIDE R10, R15, 0x4, R10 ;  /* 0x000000040f0a7825 */ /* 0x010fc600078e020a */
[----:B------:R-:W-:Y:S01]  /*0160*/  LOP3.LUT R12, R12, 0xffffffe0, RZ, 0xc0, !PT ;  /* 0xffffffe00c0c7812 */ /* 0x000fe200078ec0ff */
[----:B-----5:R-:W-:Y:S02]  /*0170*/  IMAD.WIDE R6, R0, 0x4, R6 ;  /* 0x0000000400067825 */ /* 0x020fe400078e0206 */
[----:B------:R-:W4:Y:S01]  /*0180*/  LDG.E.EL R10, desc[UR4][R10.64] ;  /* 0x000000040a0a7981 */ /* 0x000f22000c2e1900 */
[----:B------:R-:W-:-:S03]  /*0190*/  IADD3 R13, R13, -R12, RZ ;  /* 0x8000000c0d0d7210 */ /* 0x000fc60007ffe0ff */
[----:B------:R-:W4:Y:S02]  /*01a0*/  LDG.E.64 R6, desc[UR4][R6.64] ;  /* 0x0000000406067981 */ /* 0x000f24000c1e1b00 */
[----:B0-----:R-:W-:-:S04]  /*01b0*/  IMAD.WIDE R4, R13, 0x4, R4 ;  /* 0x000000040d047825 */ /* 0x001fc800078e0204 */
[----:B-1----:R-:W-:Y:S02]  /*01c0*/  IMAD.WIDE R2, R13, 0x4, R2 ;  /* 0x000000040d027825 */ /* 0x002fe400078e0202 */
[----:B------:R-:W5:Y:S04]  /*01d0*/  LDG.E.EL R4, desc[UR4][R4.64] ;  /* 0x0000000404047981 */ /* 0x000f68000c2e1900 */
[----:B------:R-:W5:Y:S01]  /*01e0*/  LDG.E.EL R3, desc[UR4][R2.64] ;  /* 0x0000000402037981 */ /* 0x000f62000c2e1900 */
[----:B--2---:R-:W-:-:S10]  /*01f0*/  HFMA2.MMA R9, -RZ, RZ, 1, 0 ;  /* 0x3c000000ff097435 */ /* 0x004fd400000001ff */
[----:B---3--:R-:W-:Y:S02]  /*0200*/  FFMA R12, R8, R9, 9.9999997473787516356e-06 ;  /* 0x3727c5ac080c7423 */ /* 0x008fe40000000009 */
[----:B------:R-:W0:Y:S04]  /*0210*/  LDC.64 R8, c[0x0][0x210] ;  /* 0x00008400ff087b82 */ /* 0x000e280000000a00 */
[----:B------:R-:W1:Y:S01]  /*0220*/  MUFU.RSQ R12, R12 ;  /* 0x0000000c000c7308 */ /* 0x000e620000001400 */
[--C-:B----4-:R-:W-:Y:S01]  /*0230*/  FADD R13, R7, -R10.reuse ;  /* 0x8000000a070d7221 */ /* 0x110fe20000000000 */
[----:B------:R-:W-:-:S04]  /*0240*/  FADD R15, R6, -R10 ;  /* 0x8000000a060f7221 */ /* 0x000fc80000000000 */
[C---:B-1----:R-:W-:Y:S01]  /*0250*/  FMUL R15, R12.reuse, R15 ;  /* 0x0000000f0c0f7220 */ /* 0x042fe20000400000 */
[----:B------:R-:W-:-:S03]  /*0260*/  FMUL R6, R12, R13 ;  /* 0x0000000d0c067220 */ /* 0x000fc60000400000 */
[C-C-:B-----5:R-:W-:Y:S01]  /*0270*/  FFMA R10, R4.reuse, R15, R3.reuse ;  /* 0x0000000f040a7223 */ /* 0x160fe20000000003 */
[----:B------:R-:W-:-:S04]  /*0280*/  FFMA R11, R4, R6, R3 ;  /* 0x00000006040b7223 */ /* 0x000fc80000000003 */
[----:B------:R-:W-:Y:S02]  /*0290*/  FSETP.GT.AND P0, PT, R10, RZ, PT ;  /* 0x000000ff0a00720b */ /* 0x000fe40003f04000 */
[----:B------:R-:W-:Y:S01]  /*02a0*/  FSETP.GT.AND P1, PT, R11, RZ, PT ;  /* 0x000000ff0b00720b */ /* 0x000fe20003f24000 */
[----:B0-----:R-:W-:-:S10]  /*02b0*/  IMAD.WIDE R2, R0, 0x4, R8 ;  /* 0x0000000400027825 */ /* 0x001fd400078e0208 */
[----:B------:R-:W-:Y:S02]  /*02c0*/  @!P0 FMUL R10, R10, 0.20000000298023223877 ;  /* 0x3e4ccccd0a0a8820 */ /* 0x000fe40000400000 */
[----:B------:R-:W-:-:S05]  /*02d0*/  @!P1 FMUL R11, R11, 0.20000000298023223877 ;  /* 0x3e4ccccd0b0b9820 */ /* 0x000fca0000400000 */
[----:B------:R-:W-:Y:S01]  /*02e0*/  STG.E.64 desc[UR4][R2.64], R10 ;  /* 0x0000000a02007986 */ /* 0x000fe2000c101b04 */
[----:B------:R-:W-:Y:S05]  /*02f0*/  EXIT ;  /* 0x000000000000794d */ /* 0x000fea0003800000 */
.L_x_0:
[----:B------:R-:W-:-:S00]  /*0300*/  BRA `(.L_x_0) ;  /* 0xfffffffc00fc7947 */ /* 0x000fc0000383ffff */
[----:B------:R-:W-:-:S00]  /*0310*/  NOP ;  /* 0x0000000000007918 */ /* 0x000fc00000000000 */
        /* <DEDUP_REMOVED lines=14> */
.L_x_1:


//--------------------- .nv.global.init           --------------------------
	.section	.nv.global.init,"aw",@progbits
.nv.global.init:
	.type		_$_str,@object
	.size		_$_str,(.L_0 - _$_str)
_$_str:
        /*0000*/ 	.byte	0x5f, 0x5f, 0x43, 0x55, 0x44, 0x41, 0x5f, 0x46, 0x54, 0x5a, 0x00
.L_0:


//--------------------- .nv.constant0.triton_poi_fused_leaky_relu_native_group_norm_1 --------------------------
	.section	.nv.constant0.triton_poi_fused_leaky_relu_native_group_norm_1,"a",@progbits
	.sectionflags	@""
	.align	4
.nv.constant0.triton_poi_fused_leaky_relu_native_group_norm_1:
	.zero		580
